//
// Generated by NVIDIA NVVM Compiler
//
// Compiler Build ID: CL-36424714
// Cuda compilation tools, release 13.0, V13.0.88
// Based on NVVM 20.0.0
//

.version 9.0
.target sm_100
.address_size 64

	// .globl	_Z6VecAddPfS_S_i

.visible .entry _Z6VecAddPfS_S_i(
	.param .u64 .ptr .align 1 _Z6VecAddPfS_S_i_param_0,
	.param .u64 .ptr .align 1 _Z6VecAddPfS_S_i_param_1,
	.param .u64 .ptr .align 1 _Z6VecAddPfS_S_i_param_2,
	.param .u32 _Z6VecAddPfS_S_i_param_3
)
{
	.reg .pred 	%p<2>;
	.reg .b32 	%r<6>;
	.reg .b32 	%f<5>;
	.reg .b64 	%rd<11>;

	ld.param.u64 	%rd1, [_Z6VecAddPfS_S_i_param_0];
	ld.param.u64 	%rd2, [_Z6VecAddPfS_S_i_param_1];
	ld.param.u64 	%rd3, [_Z6VecAddPfS_S_i_param_2];
	ld.param.u32 	%r2, [_Z6VecAddPfS_S_i_param_3];
	mov.u32 	%r3, %tid.x;
	mov.u32 	%r4, %ntid.x;
	mov.u32 	%r5, %ctaid.x;
	mad.lo.s32 	%r1, %r4, %r5, %r3;
	setp.ge.s32 	%p1, %r1, %r2;
	@%p1 bra 	$L__BB0_2;
	cvta.to.global.u64 	%rd4, %rd1;
	cvta.to.global.u64 	%rd5, %rd2;
	cvta.to.global.u64 	%rd6, %rd3;
	mul.wide.s32 	%rd7, %r1, 4;
	add.s64 	%rd8, %rd4, %rd7;
	ld.global.f32 	%f1, [%rd8];
	add.s64 	%rd9, %rd5, %rd7;
	ld.global.f32 	%f2, [%rd9];
	mul.f32 	%f3, %f2, %f2;
	fma.rn.f32 	%f4, %f1, %f1, %f3;
	add.s64 	%rd10, %rd6, %rd7;
	st.global.f32 	[%rd10], %f4;
$L__BB0_2:
	ret;

}


// ===== COMPILED SASS (sm_100) =====

	.target	sm_100

	.elftype	@"ET_EXEC"


//--------------------- .note.nv.tkinfo           --------------------------
	.section	.note.nv.tkinfo,"",@"SHT_NOTE"
	.sectionflags	@"SHF_NOTE_NV_TKINFO"
	.tkinfo
        /*0018*/ 	.word	0x00000002
        /*0030*/ 	.string	""
        /*0030*/ 	.string	"ptxas"
        /*0030*/ 	.string	"Cuda compilation tools, release 13.0, V13.0.88"
        /*0030*/ 	.string	"Build cuda_13.0.r13.0/compiler.36424714_0"
        /*0030*/ 	.string	"-arch sm_100 -m 64 "



//--------------------- .note.nv.cuinfo           --------------------------
	.section	.note.nv.cuinfo,"",@"SHT_NOTE"
	.sectionflags	@"SHF_NOTE_NV_CUINFO"
        /*0018*/ 	.short	0x0002
        /*001a*/ 	.short	0x0064
        /*001c*/ 	.short	0x0082
	.zero		2


//--------------------- .nv.info                  --------------------------
	.section	.nv.info,"",@"SHT_CUDA_INFO"
	.align	4


	//----- nvinfo : EIATTR_REGCOUNT
	.align		4
        /*0000*/ 	.byte	0x04, 0x2f
        /*0002*/ 	.short	(.L_1 - .L_0)
	.align		4
.L_0:
        /*0004*/ 	.word	index@(_Z6VecAddPfS_S_i)
        /*0008*/ 	.word	0x0000000e


	//----- nvinfo : EIATTR_FRAME_SIZE
	.align		4
.L_1:
        /*000c*/ 	.byte	0x04, 0x11
        /*000e*/ 	.short	(.L_3 - .L_2)
	.align		4
.L_2:
        /*0010*/ 	.word	index@(_Z6VecAddPfS_S_i)
        /*0014*/ 	.word	0x00000000


	//----- nvinfo : EIATTR_MIN_STACK_SIZE
	.align		4
.L_3:
        /*0018*/ 	.byte	0x04, 0x12
        /*001a*/ 	.short	(.L_5 - .L_4)
	.align		4
.L_4:
        /*001c*/ 	.word	index@(_Z6VecAddPfS_S_i)
        /*0020*/ 	.word	0x00000000
.L_5:


//--------------------- .nv.compat                --------------------------
	.section	.nv.compat,"",@"SHT_CUDA_COMPAT_INFO"
	.align	4
        /*0000*/ 	.byte	0x02, 0x09, 0x00, 0x00, 0x02, 0x02, 0x01, 0x00, 0x02, 0x05, 0x05, 0x00, 0x03, 0x07, 0x01, 0x01
        /*0010*/ 	.byte	0x02, 0x03, 0x00, 0x00, 0x02, 0x06, 0x01, 0x00, 0x04, 0x0b, 0x08, 0x00, 0x09, 0x00, 0x00, 0x00
        /*0020*/ 	.byte	0x00, 0x00, 0x00, 0x00


//--------------------- .nv.info._Z6VecAddPfS_S_i --------------------------
	.section	.nv.info._Z6VecAddPfS_S_i,"",@"SHT_CUDA_INFO"
	.sectionflags	@""
	.align	4


	//----- nvinfo : EIATTR_CUDA_API_VERSION
	.align		4
        /*0000*/ 	.byte	0x04, 0x37
        /*0002*/ 	.short	(.L_7 - .L_6)
.L_6:
        /*0004*/ 	.word	0x00000082


	//----- nvinfo : EIATTR_KPARAM_INFO
	.align		4
.L_7:
        /*0008*/ 	.byte	0x04, 0x17
        /*000a*/ 	.short	(.L_9 - .L_8)
.L_8:
        /*000c*/ 	.word	0x00000000
        /*0010*/ 	.short	0x0003
        /*0012*/ 	.short	0x0018
        /*0014*/ 	.byte	0x00, 0xf0, 0x11, 0x00


	//----- nvinfo : EIATTR_KPARAM_INFO
	.align		4
.L_9:
        /*0018*/ 	.byte	0x04, 0x17
        /*001a*/ 	.short	(.L_11 - .L_10)
.L_10:
        /*001c*/ 	.word	0x00000000
        /*0020*/ 	.short	0x0002
        /*0022*/ 	.short	0x0010
        /*0024*/ 	.byte	0x00, 0xf5, 0x21, 0x00


	//----- nvinfo : EIATTR_KPARAM_INFO
	.align		4
.L_11:
        /*0028*/ 	.byte	0x04, 0x17
        /*002a*/ 	.short	(.L_13 - .L_12)
.L_12:
        /*002c*/ 	.word	0x00000000
        /*0030*/ 	.short	0x0001
        /*0032*/ 	.short	0x0008
        /*0034*/ 	.byte	0x00, 0xf5, 0x21, 0x00


	//----- nvinfo : EIATTR_KPARAM_INFO
	.align		4
.L_13:
        /*0038*/ 	.byte	0x04, 0x17
        /*003a*/ 	.short	(.L_15 - .L_14)
.L_14:
        /*003c*/ 	.word	0x00000000
        /*0040*/ 	.short	0x0000
        /*0042*/ 	.short	0x0000
        /*0044*/ 	.byte	0x00, 0xf5, 0x21, 0x00


	//----- nvinfo : EIATTR_SPARSE_MMA_MASK
	.align		4
.L_15:
        /*0048*/ 	.byte	0x03, 0x50
        /*004a*/ 	.short	0x0000


	//----- nvinfo : EIATTR_MAXREG_COUNT
	.align		4
        /*004c*/ 	.byte	0x03, 0x1b
        /*004e*/ 	.short	0x00ff


	//----- nvinfo : EIATTR_MERCURY_ISA_VERSION
	.align		4
        /*0050*/ 	.byte	0x03, 0x5f
        /*0052*/ 	.short	0x0101


	//----- nvinfo : EIATTR_VRC_CTA_INIT_COUNT
	.align		4
        /*0054*/ 	.byte	0x02, 0x4a
	.zero		1
	.zero		1


	//----- nvinfo : EIATTR_EXIT_INSTR_OFFSETS
	.align		4
        /*0058*/ 	.byte	0x04, 0x1c
        /*005a*/ 	.short	(.L_17 - .L_16)


	//   ....[0]....
.L_16:
        /*005c*/ 	.word	0x00000070


	//   ....[1]....
        /*0060*/ 	.word	0x00000140


	//----- nvinfo : EIATTR_CBANK_PARAM_SIZE
	.align		4
.L_17:
        /*0064*/ 	.byte	0x03, 0x19
        /*0066*/ 	.short	0x001c


	//----- nvinfo : EIATTR_PARAM_CBANK
	.align		4
        /*0068*/ 	.byte	0x04, 0x0a
        /*006a*/ 	.short	(.L_19 - .L_18)
	.align		4
.L_18:
        /*006c*/ 	.word	index@(.nv.constant0._Z6VecAddPfS_S_i)
        /*0070*/ 	.short	0x0380
        /*0072*/ 	.short	0x001c


	//----- nvinfo : EIATTR_SW_WAR
	.align		4
.L_19:
        /*0074*/ 	.byte	0x04, 0x36
        /*0076*/ 	.short	(.L_21 - .L_20)
.L_20:
        /*0078*/ 	.word	0x00000008
.L_21:


//--------------------- .nv.callgraph             --------------------------
	.section	.nv.callgraph,"",@"SHT_CUDA_CALLGRAPH"
	.align	4
	.sectionentsize	8
	.align		4
        /*0000*/ 	.word	0x00000000
	.align		4
        /*0004*/ 	.word	0xffffffff
	.align		4
        /*0008*/ 	.word	0x00000000
	.align		4
        /*000c*/ 	.word	0xfffffffe
	.align		4
        /*0010*/ 	.word	0x00000000
	.align		4
        /*0014*/ 	.word	0xfffffffd
	.align		4
        /*0018*/ 	.word	0x00000000
	.align		4
        /*001c*/ 	.word	0xfffffffc


//--------------------- .text._Z6VecAddPfS_S_i    --------------------------
	.section	.text._Z6VecAddPfS_S_i,"ax",@progbits
	.align	128
        .global         _Z6VecAddPfS_S_i
        .type           _Z6VecAddPfS_S_i,@function
        .size           _Z6VecAddPfS_S_i,(.L_x_1 - _Z6VecAddPfS_S_i)
        .other          _Z6VecAddPfS_S_i,@"STO_CUDA_ENTRY STV_DEFAULT"
_Z6VecAddPfS_S_i:
.text._Z6VecAddPfS_S_i:
[----:B------:R-:W-:Y:S01]  /*0000*/  LDC R1, c[0x0][0x37c] ;  /* 0x0000df00ff017b82 */ /* 0x000fe20000000800 */
[----:B------:R-:W0:Y:S01]  /*0010*/  S2R R9, SR_TID.X ;  /* 0x0000000000097919 */ /* 0x000e220000002100 */
[----:B------:R-:W0:Y:S01]  /*0020*/  LDCU UR4, c[0x0][0x360] ;  /* 0x00006c00ff0477ac */ /* 0x000e220008000800 */
[----:B------:R-:W0:Y:S01]  /*0030*/  S2R R0, SR_CTAID.X ;  /* 0x0000000000007919 */ /* 0x000e220000002500 */
[----:B------:R-:W1:Y:S01]  /*0040*/  LDCU UR5, c[0x0][0x398] ;  /* 0x00007300ff0577ac */ /* 0x000e620008000800 */
[----:B0-----:R-:W-:-:S05]  /*0050*/  IMAD R9, R0, UR4, R9 ;  /* 0x0000000400097c24 */ /* 0x001fca000f8e0209 */
[----:B-1----:R-:W-:-:S13]  /*0060*/  ISETP.GE.AND P0, PT, R9, UR5, PT ;  /* 0x0000000509007c0c */ /* 0x002fda000bf06270 */
[----:B------:R-:W-:Y:S05]  /*0070*/  @P0 EXIT ;  /* 0x000000000000094d */ /* 0x000fea0003800000 */
[----:B------:R-:W0:Y:S01]  /*0080*/  LDC.64 R4, c[0x0][0x388] ;  /* 0x0000e200ff047b82 */ /* 0x000e220000000a00 */
[----:B------:R-:W1:Y:S07]  /*0090*/  LDCU.64 UR4, c[0x0][0x358] ;  /* 0x00006b00ff0477ac */ /* 0x000e6e0008000a00 */
[----:B------:R-:W2:Y:S08]  /*00a0*/  LDC.64 R2, c[0x0][0x380] ;  /* 0x0000e000ff027b82 */ /* 0x000eb00000000a00 */
[----:B------:R-:W3:Y:S01]  /*00b0*/  LDC.64 R6, c[0x0][0x390] ;  /* 0x0000e400ff067b82 */ /* 0x000ee20000000a00 */
[----:B0-----:R-:W-:-:S06]  /*00c0*/  IMAD.WIDE R4, R9, 0x4, R4 ;  /* 0x0000000409047825 */ /* 0x001fcc00078e0204 */
[----:B-1----:R-:W4:Y:S01]  /*00d0*/  LDG.E R4, desc[UR4][R4.64] ;  /* 0x0000000404047981 */ /* 0x002f22000c1e1900 */
[----:B--2---:R-:W-:-:S06]  /*00e0*/  IMAD.WIDE R2, R9, 0x4, R2 ;  /* 0x0000000409027825 */ /* 0x004fcc00078e0202 */
[----:B------:R-:W2:Y:S01]  /*00f0*/  LDG.E R2, desc[UR4][R2.64] ;  /* 0x0000000402027981 */ /* 0x000ea2000c1e1900 */
[----:B---3--:R-:W-:-:S04]  /*0100*/  IMAD.WIDE R6, R9, 0x4, R6 ;  /* 0x0000000409067825 */ /* 0x008fc800078e0206 */
[----:B----4-:R-:W-:-:S04]  /*0110*/  FMUL R11, R4, R4 ;  /* 0x00000004040b7220 */ /* 0x010fc80000400000 */
[----:B--2---:R-:W-:-:S05]  /*0120*/  FFMA R11, R2, R2, R11 ;  /* 0x00000002020b7223 */ /* 0x004fca000000000b */
[----:B------:R-:W-:Y:S01]  /*0130*/  STG.E desc[UR4][R6.64], R11 ;  /* 0x0000000b06007986 */ /* 0x000fe2000c101904 */
[----:B------:R-:W-:Y:S05]  /*0140*/  EXIT ;  /* 0x000000000000794d */ /* 0x000fea0003800000 */
.L_x_0:
[----:B------:R-:W-:-:S00]  /*0150*/  BRA `(.L_x_0) ;  /* 0xfffffffc00fc7947 */ /* 0x000fc0000383ffff */
[----:B------:R-:W-:-:S00]  /*0160*/  NOP ;  /* 0x0000000000007918 */ /* 0x000fc00000000000 */
        /* <DEDUP_REMOVED lines=9> */
.L_x_1:


//--------------------- .nv.shared.reserved.0     --------------------------
	.section	.nv.shared.reserved.0,"aw",@nobits
	.weak		__nv_reservedSMEM_offset_0_alias
	.size		__nv_reservedSMEM_offset_0_alias, 0, 64
	.other		__nv_reservedSMEM_offset_0_alias,@"STO_CUDA_RESERVED_SHARED STV_DEFAULT"
__nv_reservedSMEM_offset_0_alias:
	.zero		0
	.zero		64


//--------------------- .nv.constant0._Z6VecAddPfS_S_i --------------------------
	.section	.nv.constant0._Z6VecAddPfS_S_i,"a",@progbits
	.sectionflags	@""
	.align	4
.nv.constant0._Z6VecAddPfS_S_i:
	.zero		924


//--------------------- SYMBOLS --------------------------

	.type		.nv.reservedSmem.offset0,@object
	.size		.nv.reservedSmem.offset0,0x4
